//
// Generated by NVIDIA NVVM Compiler
//
// Compiler Build ID: CL-36424714
// Cuda compilation tools, release 13.0, V13.0.88
// Based on NVVM 20.0.0
//

.version 9.0
.target sm_100
.address_size 64

	// .globl	_Z15maxpool_forwardPKfPfPiiiii

.visible .entry _Z15maxpool_forwardPKfPfPiiiii(
	.param .u64 .ptr .align 1 _Z15maxpool_forwardPKfPfPiiiii_param_0,
	.param .u64 .ptr .align 1 _Z15maxpool_forwardPKfPfPiiiii_param_1,
	.param .u64 .ptr .align 1 _Z15maxpool_forwardPKfPfPiiiii_param_2,
	.param .u32 _Z15maxpool_forwardPKfPfPiiiii_param_3,
	.param .u32 _Z15maxpool_forwardPKfPfPiiiii_param_4,
	.param .u32 _Z15maxpool_forwardPKfPfPiiiii_param_5,
	.param .u32 _Z15maxpool_forwardPKfPfPiiiii_param_6
)
{
	.reg .pred 	%p<5>;
	.reg .b32 	%r<35>;
	.reg .b32 	%f<9>;
	.reg .b64 	%rd<14>;

	ld.param.u64 	%rd1, [_Z15maxpool_forwardPKfPfPiiiii_param_0];
	ld.param.u64 	%rd2, [_Z15maxpool_forwardPKfPfPiiiii_param_1];
	ld.param.u64 	%rd3, [_Z15maxpool_forwardPKfPfPiiiii_param_2];
	ld.param.u32 	%r7, [_Z15maxpool_forwardPKfPfPiiiii_param_3];
	ld.param.u32 	%r4, [_Z15maxpool_forwardPKfPfPiiiii_param_4];
	ld.param.u32 	%r5, [_Z15maxpool_forwardPKfPfPiiiii_param_5];
	ld.param.u32 	%r6, [_Z15maxpool_forwardPKfPfPiiiii_param_6];
	mov.u32 	%r8, %ctaid.x;
	mov.u32 	%r9, %ntid.x;
	mov.u32 	%r10, %tid.x;
	mad.lo.s32 	%r1, %r8, %r9, %r10;
	shr.u32 	%r11, %r5, 31;
	add.s32 	%r12, %r5, %r11;
	shr.s32 	%r2, %r12, 1;
	shr.u32 	%r13, %r6, 31;
	add.s32 	%r14, %r6, %r13;
	shr.s32 	%r3, %r14, 1;
	mul.lo.s32 	%r15, %r4, %r7;
	mul.lo.s32 	%r16, %r15, %r2;
	mul.lo.s32 	%r17, %r16, %r3;
	setp.ge.s32 	%p1, %r1, %r17;
	@%p1 bra 	$L__BB0_2;
	cvta.to.global.u64 	%rd4, %rd2;
	cvta.to.global.u64 	%rd5, %rd3;
	cvta.to.global.u64 	%rd6, %rd1;
	div.s32 	%r18, %r1, %r3;
	mul.lo.s32 	%r19, %r18, %r3;
	sub.s32 	%r20, %r1, %r19;
	rem.s32 	%r21, %r18, %r2;
	mul.lo.s32 	%r22, %r3, %r2;
	div.s32 	%r23, %r1, %r22;
	rem.s32 	%r24, %r23, %r4;
	mul.lo.s32 	%r25, %r22, %r4;
	div.s32 	%r26, %r1, %r25;
	shl.b32 	%r27, %r21, 1;
	shl.b32 	%r28, %r20, 1;
	mad.lo.s32 	%r29, %r26, %r4, %r24;
	mad.lo.s32 	%r30, %r29, %r5, %r27;
	mad.lo.s32 	%r31, %r30, %r6, %r28;
	mul.wide.s32 	%rd7, %r31, 4;
	add.s64 	%rd8, %rd6, %rd7;
	ld.global.f32 	%f1, [%rd8];
	max.f32 	%f2, %f1, 0fFF7FFFFF;
	ld.global.f32 	%f3, [%rd8+4];
	setp.gt.f32 	%p2, %f3, %f2;
	selp.f32 	%f4, %f3, %f2, %p2;
	selp.u32 	%r32, 1, 0, %p2;
	mul.wide.s32 	%rd9, %r6, 4;
	add.s64 	%rd10, %rd8, %rd9;
	ld.global.f32 	%f5, [%rd10];
	setp.gt.f32 	%p3, %f5, %f4;
	selp.f32 	%f6, %f5, %f4, %p3;
	selp.b32 	%r33, 2, %r32, %p3;
	ld.global.f32 	%f7, [%rd10+4];
	setp.gt.f32 	%p4, %f7, %f6;
	selp.f32 	%f8, %f7, %f6, %p4;
	selp.b32 	%r34, 3, %r33, %p4;
	mul.wide.s32 	%rd11, %r1, 4;
	add.s64 	%rd12, %rd4, %rd11;
	st.global.f32 	[%rd12], %f8;
	add.s64 	%rd13, %rd5, %rd11;
	st.global.u32 	[%rd13], %r34;
$L__BB0_2:
	ret;

}
	// .globl	_Z16maxpool_backwardPKfPKiPfiiii
.visible .entry _Z16maxpool_backwardPKfPKiPfiiii(
	.param .u64 .ptr .align 1 _Z16maxpool_backwardPKfPKiPfiiii_param_0,
	.param .u64 .ptr .align 1 _Z16maxpool_backwardPKfPKiPfiiii_param_1,
	.param .u64 .ptr .align 1 _Z16maxpool_backwardPKfPKiPfiiii_param_2,
	.param .u32 _Z16maxpool_backwardPKfPKiPfiiii_param_3,
	.param .u32 _Z16maxpool_backwardPKfPKiPfiiii_param_4,
	.param .u32 _Z16maxpool_backwardPKfPKiPfiiii_param_5,
	.param .u32 _Z16maxpool_backwardPKfPKiPfiiii_param_6
)
{
	.reg .pred 	%p<2>;
	.reg .b32 	%r<40>;
	.reg .b32 	%f<2>;
	.reg .b64 	%rd<12>;

	ld.param.u64 	%rd1, [_Z16maxpool_backwardPKfPKiPfiiii_param_0];
	ld.param.u64 	%rd2, [_Z16maxpool_backwardPKfPKiPfiiii_param_1];
	ld.param.u64 	%rd3, [_Z16maxpool_backwardPKfPKiPfiiii_param_2];
	ld.param.u32 	%r7, [_Z16maxpool_backwardPKfPKiPfiiii_param_3];
	ld.param.u32 	%r4, [_Z16maxpool_backwardPKfPKiPfiiii_param_4];
	ld.param.u32 	%r5, [_Z16maxpool_backwardPKfPKiPfiiii_param_5];
	ld.param.u32 	%r6, [_Z16maxpool_backwardPKfPKiPfiiii_param_6];
	mov.u32 	%r8, %ctaid.x;
	mov.u32 	%r9, %ntid.x;
	mov.u32 	%r10, %tid.x;
	mad.lo.s32 	%r1, %r8, %r9, %r10;
	shr.u32 	%r11, %r5, 31;
	add.s32 	%r12, %r5, %r11;
	shr.s32 	%r2, %r12, 1;
	shr.u32 	%r13, %r6, 31;
	add.s32 	%r14, %r6, %r13;
	shr.s32 	%r3, %r14, 1;
	mul.lo.s32 	%r15, %r4, %r7;
	mul.lo.s32 	%r16, %r15, %r2;
	mul.lo.s32 	%r17, %r16, %r3;
	setp.ge.s32 	%p1, %r1, %r17;
	@%p1 bra 	$L__BB1_2;
	cvta.to.global.u64 	%rd4, %rd2;
	cvta.to.global.u64 	%rd5, %rd1;
	cvta.to.global.u64 	%rd6, %rd3;
	div.s32 	%r18, %r1, %r3;
	mul.lo.s32 	%r19, %r18, %r3;
	sub.s32 	%r20, %r1, %r19;
	rem.s32 	%r21, %r18, %r2;
	mul.lo.s32 	%r22, %r3, %r2;
	div.s32 	%r23, %r1, %r22;
	rem.s32 	%r24, %r23, %r4;
	mul.lo.s32 	%r25, %r22, %r4;
	div.s32 	%r26, %r1, %r25;
	mul.wide.s32 	%rd7, %r1, 4;
	add.s64 	%rd8, %rd4, %rd7;
	ld.global.u32 	%r27, [%rd8];
	shr.u32 	%r28, %r27, 31;
	add.s32 	%r29, %r27, %r28;
	shr.s32 	%r30, %r29, 1;
	and.b32  	%r31, %r29, -2;
	sub.s32 	%r32, %r27, %r31;
	shl.b32 	%r33, %r21, 1;
	shl.b32 	%r34, %r20, 1;
	add.s32 	%r35, %r32, %r34;
	mad.lo.s32 	%r36, %r26, %r4, %r24;
	add.s32 	%r37, %r30, %r33;
	mad.lo.s32 	%r38, %r36, %r5, %r37;
	mad.lo.s32 	%r39, %r38, %r6, %r35;
	add.s64 	%rd9, %rd5, %rd7;
	ld.global.f32 	%f1, [%rd9];
	mul.wide.s32 	%rd10, %r39, 4;
	add.s64 	%rd11, %rd6, %rd10;
	st.global.f32 	[%rd11], %f1;
$L__BB1_2:
	ret;

}


// ===== COMPILED SASS (sm_100) =====

	.target	sm_100

	.elftype	@"ET_EXEC"


//--------------------- .note.nv.tkinfo           --------------------------
	.section	.note.nv.tkinfo,"",@"SHT_NOTE"
	.sectionflags	@"SHF_NOTE_NV_TKINFO"
	.tkinfo
        /*0018*/ 	.word	0x00000002
        /*0030*/ 	.string	""
        /*0030*/ 	.string	"ptxas"
        /*0030*/ 	.string	"Cuda compilation tools, release 13.0, V13.0.88"
        /*0030*/ 	.string	"Build cuda_13.0.r13.0/compiler.36424714_0"
        /*0030*/ 	.string	"-arch sm_100 -m 64 "



//--------------------- .note.nv.cuinfo           --------------------------
	.section	.note.nv.cuinfo,"",@"SHT_NOTE"
	.sectionflags	@"SHF_NOTE_NV_CUINFO"
        /*0018*/ 	.short	0x0002
        /*001a*/ 	.short	0x0064
        /*001c*/ 	.short	0x0082
	.zero		2


//--------------------- .nv.info                  --------------------------
	.section	.nv.info,"",@"SHT_CUDA_INFO"
	.align	4


	//----- nvinfo : EIATTR_REGCOUNT
	.align		4
        /*0000*/ 	.byte	0x04, 0x2f
        /*0002*/ 	.short	(.L_1 - .L_0)
	.align		4
.L_0:
        /*0004*/ 	.word	index@(_Z15maxpool_forwardPKfPfPiiiii)
        /*0008*/ 	.word	0x0000001c


	//----- nvinfo : EIATTR_FRAME_SIZE
	.align		4
.L_1:
        /*000c*/ 	.byte	0x04, 0x11
        /*000e*/ 	.short	(.L_3 - .L_2)
	.align		4
.L_2:
        /*0010*/ 	.word	index@(_Z15maxpool_forwardPKfPfPiiiii)
        /*0014*/ 	.word	0x00000000


	//----- nvinfo : EIATTR_REGCOUNT
	.align		4
.L_3:
        /*0018*/ 	.byte	0x04, 0x2f
        /*001a*/ 	.short	(.L_5 - .L_4)
	.align		4
.L_4:
        /*001c*/ 	.word	index@(_Z16maxpool_backwardPKfPKiPfiiii)
        /*0020*/ 	.word	0x0000001e


	//----- nvinfo : EIATTR_FRAME_SIZE
	.align		4
.L_5:
        /*0024*/ 	.byte	0x04, 0x11
        /*0026*/ 	.short	(.L_7 - .L_6)
	.align		4
.L_6:
        /*0028*/ 	.word	index@(_Z16maxpool_backwardPKfPKiPfiiii)
        /*002c*/ 	.word	0x00000000


	//----- nvinfo : EIATTR_MIN_STACK_SIZE
	.align		4
.L_7:
        /*0030*/ 	.byte	0x04, 0x12
        /*0032*/ 	.short	(.L_9 - .L_8)
	.align		4
.L_8:
        /*0034*/ 	.word	index@(_Z16maxpool_backwardPKfPKiPfiiii)
        /*0038*/ 	.word	0x00000000


	//----- nvinfo : EIATTR_MIN_STACK_SIZE
	.align		4
.L_9:
        /*003c*/ 	.byte	0x04, 0x12
        /*003e*/ 	.short	(.L_11 - .L_10)
	.align		4
.L_10:
        /*0040*/ 	.word	index@(_Z15maxpool_forwardPKfPfPiiiii)
        /*0044*/ 	.word	0x00000000
.L_11:


//--------------------- .nv.compat                --------------------------
	.section	.nv.compat,"",@"SHT_CUDA_COMPAT_INFO"
	.align	4
        /*0000*/ 	.byte	0x02, 0x09, 0x00, 0x00, 0x02, 0x02, 0x01, 0x00, 0x02, 0x05, 0x05, 0x00, 0x03, 0x07, 0x01, 0x01
        /*0010*/ 	.byte	0x02, 0x03, 0x00, 0x00, 0x02, 0x06, 0x01, 0x00, 0x04, 0x0b, 0x08, 0x00, 0x09, 0x00, 0x00, 0x00
        /*0020*/ 	.byte	0x00, 0x00, 0x00, 0x00


//--------------------- .nv.info._Z16maxpool_backwardPKfPKiPfiiii --------------------------
	.section	.nv.info._Z16maxpool_backwardPKfPKiPfiiii,"",@"SHT_CUDA_INFO"
	.sectionflags	@""
	.align	4


	//----- nvinfo : EIATTR_CUDA_API_VERSION
	.align		4
        /*0000*/ 	.byte	0x04, 0x37
        /*0002*/ 	.short	(.L_13 - .L_12)
.L_12:
        /*0004*/ 	.word	0x00000082


	//----- nvinfo : EIATTR_KPARAM_INFO
	.align		4
.L_13:
        /*0008*/ 	.byte	0x04, 0x17
        /*000a*/ 	.short	(.L_15 - .L_14)
.L_14:
        /*000c*/ 	.word	0x00000000
        /*0010*/ 	.short	0x0006
        /*0012*/ 	.short	0x0024
        /*0014*/ 	.byte	0x00, 0xf0, 0x11, 0x00


	//----- nvinfo : EIATTR_KPARAM_INFO
	.align		4
.L_15:
        /*0018*/ 	.byte	0x04, 0x17
        /*001a*/ 	.short	(.L_17 - .L_16)
.L_16:
        /*001c*/ 	.word	0x00000000
        /*0020*/ 	.short	0x0005
        /*0022*/ 	.short	0x0020
        /*0024*/ 	.byte	0x00, 0xf0, 0x11, 0x00


	//----- nvinfo : EIATTR_KPARAM_INFO
	.align		4
.L_17:
        /*0028*/ 	.byte	0x04, 0x17
        /*002a*/ 	.short	(.L_19 - .L_18)
.L_18:
        /*002c*/ 	.word	0x00000000
        /*0030*/ 	.short	0x0004
        /*0032*/ 	.short	0x001c
        /*0034*/ 	.byte	0x00, 0xf0, 0x11, 0x00


	//----- nvinfo : EIATTR_KPARAM_INFO
	.align		4
.L_19:
        /*0038*/ 	.byte	0x04, 0x17
        /*003a*/ 	.short	(.L_21 - .L_20)
.L_20:
        /*003c*/ 	.word	0x00000000
        /*0040*/ 	.short	0x0003
        /*0042*/ 	.short	0x0018
        /*0044*/ 	.byte	0x00, 0xf0, 0x11, 0x00


	//----- nvinfo : EIATTR_KPARAM_INFO
	.align		4
.L_21:
        /*0048*/ 	.byte	0x04, 0x17
        /*004a*/ 	.short	(.L_23 - .L_22)
.L_22:
        /*004c*/ 	.word	0x00000000
        /*0050*/ 	.short	0x0002
        /*0052*/ 	.short	0x0010
        /*0054*/ 	.byte	0x00, 0xf5, 0x21, 0x00


	//----- nvinfo : EIATTR_KPARAM_INFO
	.align		4
.L_23:
        /*0058*/ 	.byte	0x04, 0x17
        /*005a*/ 	.short	(.L_25 - .L_24)
.L_24:
        /*005c*/ 	.word	0x00000000
        /*0060*/ 	.short	0x0001
        /*0062*/ 	.short	0x0008
        /*0064*/ 	.byte	0x00, 0xf5, 0x21, 0x00


	//----- nvinfo : EIATTR_KPARAM_INFO
	.align		4
.L_25:
        /*0068*/ 	.byte	0x04, 0x17
        /*006a*/ 	.short	(.L_27 - .L_26)
.L_26:
        /*006c*/ 	.word	0x00000000
        /*0070*/ 	.short	0x0000
        /*0072*/ 	.short	0x0000
        /*0074*/ 	.byte	0x00, 0xf5, 0x21, 0x00


	//----- nvinfo : EIATTR_SPARSE_MMA_MASK
	.align		4
.L_27:
        /*0078*/ 	.byte	0x03, 0x50
        /*007a*/ 	.short	0x0000


	//----- nvinfo : EIATTR_MAXREG_COUNT
	.align		4
        /*007c*/ 	.byte	0x03, 0x1b
        /*007e*/ 	.short	0x00ff


	//----- nvinfo : EIATTR_MERCURY_ISA_VERSION
	.align		4
        /*0080*/ 	.byte	0x03, 0x5f
        /*0082*/ 	.short	0x0101


	//----- nvinfo : EIATTR_VRC_CTA_INIT_COUNT
	.align		4
        /*0084*/ 	.byte	0x02, 0x4a
	.zero		1
	.zero		1


	//----- nvinfo : EIATTR_EXIT_INSTR_OFFSETS
	.align		4
        /*0088*/ 	.byte	0x04, 0x1c
        /*008a*/ 	.short	(.L_29 - .L_28)


	//   ....[0]....
.L_28:
        /*008c*/ 	.word	0x000000f0


	//   ....[1]....
        /*0090*/ 	.word	0x000009b0


	//----- nvinfo : EIATTR_CBANK_PARAM_SIZE
	.align		4
.L_29:
        /*0094*/ 	.byte	0x03, 0x19
        /*0096*/ 	.short	0x0028


	//----- nvinfo : EIATTR_PARAM_CBANK
	.align		4
        /*0098*/ 	.byte	0x04, 0x0a
        /*009a*/ 	.short	(.L_31 - .L_30)
	.align		4
.L_30:
        /*009c*/ 	.word	index@(.nv.constant0._Z16maxpool_backwardPKfPKiPfiiii)
        /*00a0*/ 	.short	0x0380
        /*00a2*/ 	.short	0x0028


	//----- nvinfo : EIATTR_SW_WAR
	.align		4
.L_31:
        /*00a4*/ 	.byte	0x04, 0x36
        /*00a6*/ 	.short	(.L_33 - .L_32)
.L_32:
        /*00a8*/ 	.word	0x00000008
.L_33:


//--------------------- .nv.info._Z15maxpool_forwardPKfPfPiiiii --------------------------
	.section	.nv.info._Z15maxpool_forwardPKfPfPiiiii,"",@"SHT_CUDA_INFO"
	.sectionflags	@""
	.align	4


	//----- nvinfo : EIATTR_CUDA_API_VERSION
	.align		4
        /*0000*/ 	.byte	0x04, 0x37
        /*0002*/ 	.short	(.L_35 - .L_34)
.L_34:
        /*0004*/ 	.word	0x00000082


	//----- nvinfo : EIATTR_KPARAM_INFO
	.align		4
.L_35:
        /*0008*/ 	.byte	0x04, 0x17
        /*000a*/ 	.short	(.L_37 - .L_36)
.L_36:
        /*000c*/ 	.word	0x00000000
        /*0010*/ 	.short	0x0006
        /*0012*/ 	.short	0x0024
        /*0014*/ 	.byte	0x00, 0xf0, 0x11, 0x00


	//----- nvinfo : EIATTR_KPARAM_INFO
	.align		4
.L_37:
        /*0018*/ 	.byte	0x04, 0x17
        /*001a*/ 	.short	(.L_39 - .L_38)
.L_38:
        /*001c*/ 	.word	0x00000000
        /*0020*/ 	.short	0x0005
        /*0022*/ 	.short	0x0020
        /*0024*/ 	.byte	0x00, 0xf0, 0x11, 0x00


	//----- nvinfo : EIATTR_KPARAM_INFO
	.align		4
.L_39:
        /*0028*/ 	.byte	0x04, 0x17
        /*002a*/ 	.short	(.L_41 - .L_40)
.L_40:
        /*002c*/ 	.word	0x00000000
        /*0030*/ 	.short	0x0004
        /*0032*/ 	.short	0x001c
        /*0034*/ 	.byte	0x00, 0xf0, 0x11, 0x00


	//----- nvinfo : EIATTR_KPARAM_INFO
	.align		4
.L_41:
        /*0038*/ 	.byte	0x04, 0x17
        /*003a*/ 	.short	(.L_43 - .L_42)
.L_42:
        /*003c*/ 	.word	0x00000000
        /*0040*/ 	.short	0x0003
        /*0042*/ 	.short	0x0018
        /*0044*/ 	.byte	0x00, 0xf0, 0x11, 0x00


	//----- nvinfo : EIATTR_KPARAM_INFO
	.align		4
.L_43:
        /*0048*/ 	.byte	0x04, 0x17
        /*004a*/ 	.short	(.L_45 - .L_44)
.L_44:
        /*004c*/ 	.word	0x00000000
        /*0050*/ 	.short	0x0002
        /*0052*/ 	.short	0x0010
        /*0054*/ 	.byte	0x00, 0xf5, 0x21, 0x00


	//----- nvinfo : EIATTR_KPARAM_INFO
	.align		4
.L_45:
        /*0058*/ 	.byte	0x04, 0x17
        /*005a*/ 	.short	(.L_47 - .L_46)
.L_46:
        /*005c*/ 	.word	0x00000000
        /*0060*/ 	.short	0x0001
        /*0062*/ 	.short	0x0008
        /*0064*/ 	.byte	0x00, 0xf5, 0x21, 0x00


	//----- nvinfo : EIATTR_KPARAM_INFO
	.align		4
.L_47:
        /*0068*/ 	.byte	0x04, 0x17
        /*006a*/ 	.short	(.L_49 - .L_48)
.L_48:
        /*006c*/ 	.word	0x00000000
        /*0070*/ 	.short	0x0000
        /*0072*/ 	.short	0x0000
        /*0074*/ 	.byte	0x00, 0xf5, 0x21, 0x00


	//----- nvinfo : EIATTR_SPARSE_MMA_MASK
	.align		4
.L_49:
        /*0078*/ 	.byte	0x03, 0x50
        /*007a*/ 	.short	0x0000


	//----- nvinfo : EIATTR_MAXREG_COUNT
	.align		4
        /*007c*/ 	.byte	0x03, 0x1b
        /*007e*/ 	.short	0x00ff


	//----- nvinfo : EIATTR_MERCURY_ISA_VERSION
	.align		4
        /*0080*/ 	.byte	0x03, 0x5f
        /*0082*/ 	.short	0x0101


	//----- nvinfo : EIATTR_VRC_CTA_INIT_COUNT
	.align		4
        /*0084*/ 	.byte	0x02, 0x4a
	.zero		1
	.zero		1


	//----- nvinfo : EIATTR_EXIT_INSTR_OFFSETS
	.align		4
        /*0088*/ 	.byte	0x04, 0x1c
        /*008a*/ 	.short	(.L_51 - .L_50)


	//   ....[0]....
.L_50:
        /*008c*/ 	.word	0x000000f0


	//   ....[1]....
        /*0090*/ 	.word	0x00000a80


	//----- nvinfo : EIATTR_CBANK_PARAM_SIZE
	.align		4
.L_51:
        /*0094*/ 	.byte	0x03, 0x19
        /*0096*/ 	.short	0x0028


	//----- nvinfo : EIATTR_PARAM_CBANK
	.align		4
        /*0098*/ 	.byte	0x04, 0x0a
        /*009a*/ 	.short	(.L_53 - .L_52)
	.align		4
.L_52:
        /*009c*/ 	.word	index@(.nv.constant0._Z15maxpool_forwardPKfPfPiiiii)
        /*00a0*/ 	.short	0x0380
        /*00a2*/ 	.short	0x0028


	//----- nvinfo : EIATTR_SW_WAR
	.align		4
.L_53:
        /*00a4*/ 	.byte	0x04, 0x36
        /*00a6*/ 	.short	(.L_55 - .L_54)
.L_54:
        /*00a8*/ 	.word	0x00000008
.L_55:


//--------------------- .nv.callgraph             --------------------------
	.section	.nv.callgraph,"",@"SHT_CUDA_CALLGRAPH"
	.align	4
	.sectionentsize	8
	.align		4
        /*0000*/ 	.word	0x00000000
	.align		4
        /*0004*/ 	.word	0xffffffff
	.align		4
        /*0008*/ 	.word	0x00000000
	.align		4
        /*000c*/ 	.word	0xfffffffe
	.align		4
        /*0010*/ 	.word	0x00000000
	.align		4
        /*0014*/ 	.word	0xfffffffd
	.align		4
        /*0018*/ 	.word	0x00000000
	.align		4
        /*001c*/ 	.word	0xfffffffc


//--------------------- .text._Z16maxpool_backwardPKfPKiPfiiii --------------------------
	.section	.text._Z16maxpool_backwardPKfPKiPfiiii,"ax",@progbits
	.align	128
        .global         _Z16maxpool_backwardPKfPKiPfiiii
        .type           _Z16maxpool_backwardPKfPKiPfiiii,@function
        .size           _Z16maxpool_backwardPKfPKiPfiiii,(.L_x_2 - _Z16maxpool_backwardPKfPKiPfiiii)
        .other          _Z16maxpool_backwardPKfPKiPfiiii,@"STO_CUDA_ENTRY STV_DEFAULT"
_Z16maxpool_backwardPKfPKiPfiiii:
.text._Z16maxpool_backwardPKfPKiPfiiii:
[----:B------:R-:W-:Y:S08]  /*0000*/  LDC R1, c[0x0][0x37c] ;  /* 0x0000df00ff017b82 */ /* 0x000ff00000000800 */
[----:B------:R-:W0:Y:S01]  /*0010*/  LDC.64 R2, c[0x0][0x3a0] ;  /* 0x0000e800ff027b82 */ /* 0x000e220000000a00 */
[----:B------:R-:W1:Y:S07]  /*0020*/  S2R R9, SR_TID.X ;  /* 0x0000000000097919 */ /* 0x000e6e0000002100 */
[----:B------:R-:W2:Y:S08]  /*0030*/  LDC.64 R4, c[0x0][0x398] ;  /* 0x0000e600ff047b82 */ /* 0x000eb00000000a00 */
[----:B------:R-:W1:Y:S08]  /*0040*/  S2UR UR4, SR_CTAID.X ;  /* 0x00000000000479c3 */ /* 0x000e700000002500 */
[----:B------:R-:W1:Y:S01]  /*0050*/  LDC R12, c[0x0][0x360] ;  /* 0x0000d800ff0c7b82 */ /* 0x000e620000000800 */
[----:B0-----:R-:W-:-:S02]  /*0060*/  LEA.HI R0, R2, R2, RZ, 0x1 ;  /* 0x0000000202007211 */ /* 0x001fc400078f08ff */
[----:B------:R-:W-:Y:S02]  /*0070*/  LEA.HI R13, R3, R3, RZ, 0x1 ;  /* 0x00000003030d7211 */ /* 0x000fe400078f08ff */
[----:B------:R-:W-:Y:S02]  /*0080*/  SHF.R.S32.HI R0, RZ, 0x1, R0 ;  /* 0x00000001ff007819 */ /* 0x000fe40000011400 */
[----:B------:R-:W-:Y:S01]  /*0090*/  SHF.R.S32.HI R13, RZ, 0x1, R13 ;  /* 0x00000001ff0d7819 */ /* 0x000fe2000001140d */
[----:B--2---:R-:W-:-:S04]  /*00a0*/  IMAD R7, R5, R4, RZ ;  /* 0x0000000405077224 */ /* 0x004fc800078e02ff */
[----:B------:R-:W-:-:S04]  /*00b0*/  IMAD R4, R0, R7, RZ ;  /* 0x0000000700047224 */ /* 0x000fc800078e02ff */
[----:B------:R-:W-:Y:S02]  /*00c0*/  IMAD R7, R13, R4, RZ ;  /* 0x000000040d077224 */ /* 0x000fe400078e02ff */
[----:B-1----:R-:W-:-:S05]  /*00d0*/  IMAD R12, R12, UR4, R9 ;  /* 0x000000040c0c7c24 */ /* 0x002fca000f8e0209 */
[----:B------:R-:W-:-:S13]  /*00e0*/  ISETP.GE.AND P0, PT, R12, R7, PT ;  /* 0x000000070c00720c */ /* 0x000fda0003f06270 */
[----:B------:R-:W-:Y:S05]  /*00f0*/  @P0 EXIT ;  /* 0x000000000000094d */ /* 0x000fea0003800000 */
[----:B------:R-:W0:Y:S01]  /*0100*/  LDC.64 R16, c[0x0][0x388] ;  /* 0x0000e200ff107b82 */ /* 0x000e220000000a00 */
[----:B------:R-:W1:Y:S07]  /*0110*/  LDCU.64 UR4, c[0x0][0x358] ;  /* 0x00006b00ff0477ac */ /* 0x000e6e0008000a00 */
[----:B------:R-:W2:Y:S01]  /*0120*/  LDC.64 R6, c[0x0][0x380] ;  /* 0x0000e000ff067b82 */ /* 0x000ea20000000a00 */
[----:B0-----:R-:W-:-:S06]  /*0130*/  IMAD.WIDE R16, R12, 0x4, R16 ;  /* 0x000000040c107825 */ /* 0x001fcc00078e0210 */
[----:B-1----:R0:W3:Y:S01]  /*0140*/  LDG.E R16, desc[UR4][R16.64] ;  /* 0x0000000410107981 */ /* 0x0020e2000c1e1900 */
[----:B--2---:R-:W-:-:S05]  /*0150*/  IMAD.WIDE R6, R12, 0x4, R6 ;  /* 0x000000040c067825 */ /* 0x004fca00078e0206 */
[----:B------:R1:W2:Y:S01]  /*0160*/  LDG.E R4, desc[UR4][R6.64] ;  /* 0x0000000406047981 */ /* 0x0002a2000c1e1900 */
[-C--:B------:R-:W-:Y:S01]  /*0170*/  IABS R10, R13.reuse ;  /* 0x0000000d000a7213 */ /* 0x080fe20000000000 */
[----:B------:R-:W-:Y:S01]  /*0180*/  IMAD R18, R0, R13, RZ ;  /* 0x0000000d00127224 */ /* 0x000fe200078e02ff */
[----:B------:R-:W-:Y:S02]  /*0190*/  IABS R14, R0 ;  /* 0x00000000000e7213 */ /* 0x000fe40000000000 */
[----:B------:R-:W4:Y:S01]  /*01a0*/  I2F.RP R8, R10 ;  /* 0x0000000a00087306 */ /* 0x000f220000209400 */
[-C--:B------:R-:W-:Y:S01]  /*01b0*/  IMAD R19, R18, R5.reuse, RZ ;  /* 0x0000000512137224 */ /* 0x080fe200078e02ff */
[----:B------:R-:W-:Y:S02]  /*01c0*/  IABS R20, R18 ;  /* 0x0000001200147213 */ /* 0x000fe40000000000 */
[----:B------:R-:W-:Y:S02]  /*01d0*/  IABS R15, R5 ;  /* 0x00000005000f7213 */ /* 0x000fe40000000000 */
[----:B0-----:R-:W-:-:S02]  /*01e0*/  IABS R17, R19 ;  /* 0x0000001300117213 */ /* 0x001fc40000000000 */
[----:B------:R-:W0:Y:S01]  /*01f0*/  I2F.RP R11, R20 ;  /* 0x00000014000b7306 */ /* 0x000e220000209400 */
[----:B------:R-:W-:-:S07]  /*0200*/  ISETP.NE.AND P5, PT, R13, RZ, PT ;  /* 0x000000ff0d00720c */ /* 0x000fce0003fa5270 */
[----:B----4-:R-:W1:Y:S08]  /*0210*/  MUFU.RCP R8, R8 ;  /* 0x0000000800087308 */ /* 0x010e700000001000 */
[----:B0-----:R-:W0:Y:S08]  /*0220*/  MUFU.RCP R11, R11 ;  /* 0x0000000b000b7308 */ /* 0x001e300000001000 */
[----:B------:R-:W-:Y:S01]  /*0230*/  I2F.RP R21, R14 ;  /* 0x0000000e00157306 */ /* 0x000fe20000209400 */
[----:B-1----:R-:W-:-:S07]  /*0240*/  VIADD R6, R8, 0xffffffe ;  /* 0x0ffffffe08067836 */ /* 0x002fce0000000000 */
[----:B------:R1:W4:Y:S01]  /*0250*/  F2I.FTZ.U32.TRUNC.NTZ R7, R6 ;  /* 0x0000000600077305 */ /* 0x000322000021f000 */
[----:B0-----:R-:W-:-:S07]  /*0260*/  VIADD R9, R11, 0xffffffe ;  /* 0x0ffffffe0b097836 */ /* 0x001fce0000000000 */
[----:B------:R-:W0:Y:S01]  /*0270*/  F2I.FTZ.U32.TRUNC.NTZ R9, R9 ;  /* 0x0000000900097305 */ /* 0x000e22000021f000 */
[----:B-1----:R-:W-:Y:S01]  /*0280*/  IMAD.MOV.U32 R6, RZ, RZ, RZ ;  /* 0x000000ffff067224 */ /* 0x002fe200078e00ff */
[----:B----4-:R-:W-:-:S06]  /*0290*/  IADD3 R25, PT, PT, RZ, -R7, RZ ;  /* 0x80000007ff197210 */ /* 0x010fcc0007ffe0ff */
[----:B------:R1:W4:Y:S01]  /*02a0*/  MUFU.RCP R8, R21 ;  /* 0x0000001500087308 */ /* 0x0003220000001000 */
[----:B------:R-:W-:Y:S02]  /*02b0*/  IMAD R25, R25, R10, RZ ;  /* 0x0000000a19197224 */ /* 0x000fe400078e02ff */
[----:B0-----:R-:W-:-:S05]  /*02c0*/  IMAD.MOV R27, RZ, RZ, -R9 ;  /* 0x000000ffff1b7224 */ /* 0x001fca00078e0a09 */
[----:B------:R-:W0:Y:S01]  /*02d0*/  I2F.RP R23, R15 ;  /* 0x0000000f00177306 */ /* 0x000e220000209400 */
[----:B------:R-:W-:Y:S01]  /*02e0*/  IMAD.HI.U32 R22, R7, R25, R6 ;  /* 0x0000001907167227 */ /* 0x000fe200078e0006 */
[----:B------:R-:W-:-:S03]  /*02f0*/  IABS R6, R13 ;  /* 0x0000000d00067213 */ /* 0x000fc60000000000 */
[----:B-1----:R-:W-:-:S03]  /*0300*/  IMAD R21, R27, R20, RZ ;  /* 0x000000141b157224 */ /* 0x002fc600078e02ff */
[----:B------:R-:W1:Y:S01]  /*0310*/  I2F.RP R26, R17 ;  /* 0x00000011001a7306 */ /* 0x000e620000209400 */
[----:B----4-:R-:W-:Y:S01]  /*0320*/  IADD3 R7, PT, PT, R8, 0xffffffe, RZ ;  /* 0x0ffffffe08077810 */ /* 0x010fe20007ffe0ff */
[----:B------:R-:W-:-:S04]  /*0330*/  IMAD.MOV.U32 R8, RZ, RZ, RZ ;  /* 0x000000ffff087224 */ /* 0x000fc800078e00ff */
[----:B------:R-:W-:Y:S01]  /*0340*/  IMAD.HI.U32 R8, R9, R21, R8 ;  /* 0x0000001509087227 */ /* 0x000fe200078e0008 */
[----:B------:R-:W-:Y:S01]  /*0350*/  IABS R9, R18 ;  /* 0x0000001200097213 */ /* 0x000fe20000000000 */
[----:B0-----:R0:W4:Y:S01]  /*0360*/  MUFU.RCP R11, R23 ;  /* 0x00000017000b7308 */ /* 0x0011220000001000 */
[----:B------:R-:W-:-:S03]  /*0370*/  IABS R21, R12 ;  /* 0x0000000c00157213 */ /* 0x000fc60000000000 */
[----:B------:R-:W-:Y:S02]  /*0380*/  IMAD.MOV R25, RZ, RZ, -R9 ;  /* 0x000000ffff197224 */ /* 0x000fe400078e0a09 */
[----:B------:R-:W-:Y:S01]  /*0390*/  IMAD.HI.U32 R24, R8, R21, RZ ;  /* 0x0000001508187227 */ /* 0x000fe200078e00ff */
[----:B------:R-:W-:Y:S01]  /*03a0*/  LOP3.LUT R8, R12, R13, RZ, 0x3c, !PT ;  /* 0x0000000d0c087212 */ /* 0x000fe200078e3cff */
[----:B------:R-:W5:Y:S01]  /*03b0*/  F2I.FTZ.U32.TRUNC.NTZ R7, R7 ;  /* 0x0000000700077305 */ /* 0x000f62000021f000 */
[----:B0-----:R-:W-:Y:S01]  /*03c0*/  IADD3 R23, PT, PT, RZ, -R6, RZ ;  /* 0x80000006ff177210 */ /* 0x001fe20007ffe0ff */
[----:B------:R-:W-:Y:S01]  /*03d0*/  IMAD.HI.U32 R22, R22, R21, RZ ;  /* 0x0000001516167227 */ /* 0x000fe200078e00ff */
[----:B------:R-:W-:-:S03]  /*03e0*/  ISETP.GE.AND P1, PT, R8, RZ, PT ;  /* 0x000000ff0800720c */ /* 0x000fc60003f26270 */
[--C-:B------:R-:W-:Y:S02]  /*03f0*/  IMAD R25, R24, R25, R21.reuse ;  /* 0x0000001918197224 */ /* 0x100fe400078e0215 */
[----:B-1----:R-:W0:Y:S01]  /*0400*/  MUFU.RCP R6, R26 ;  /* 0x0000001a00067308 */ /* 0x002e220000001000 */
[----:B------:R-:W-:Y:S02]  /*0410*/  IMAD R23, R22, R23, R21 ;  /* 0x0000001716177224 */ /* 0x000fe400078e0215 */
[----:B------:R-:W-:Y:S01]  /*0420*/  ISETP.GT.U32.AND P0, PT, R20, R25, PT ;  /* 0x000000191400720c */ /* 0x000fe20003f04070 */
[----:B----4-:R-:W-:Y:S02]  /*0430*/  VIADD R9, R11, 0xffffffe ;  /* 0x0ffffffe0b097836 */ /* 0x010fe40000000000 */
[----:B------:R-:W-:Y:S01]  /*0440*/  ISETP.GT.U32.AND P6, PT, R10, R23, PT ;  /* 0x000000170a00720c */ /* 0x000fe20003fc4070 */
[----:B-----5:R-:W-:Y:S02]  /*0450*/  IMAD.MOV R27, RZ, RZ, -R7 ;  /* 0x000000ffff1b7224 */ /* 0x020fe400078e0a07 */
[----:B------:R-:W-:Y:S01]  /*0460*/  IMAD.MOV.U32 R8, RZ, RZ, RZ ;  /* 0x000000ffff087224 */ /* 0x000fe200078e00ff */
[----:B------:R-:W1:Y:S06]  /*0470*/  F2I.FTZ.U32.TRUNC.NTZ R9, R9 ;  /* 0x0000000900097305 */ /* 0x000e6c000021f000 */
[----:B------:R-:W-:Y:S01]  /*0480*/  @!P0 IMAD.IADD R25, R25, 0x1, -R20 ;  /* 0x0000000119198824 */ /* 0x000fe200078e0a14 */
[----:B0-----:R-:W-:-:S02]  /*0490*/  IADD3 R11, PT, PT, R6, 0xffffffe, RZ ;  /* 0x0ffffffe060b7810 */ /* 0x001fc40007ffe0ff */
[----:B------:R-:W-:Y:S01]  /*04a0*/  @!P6 IMAD.IADD R23, R23, 0x1, -R10 ;  /* 0x000000011717e824 */ /* 0x000fe200078e0a0a */
[----:B------:R-:W-:Y:S01]  /*04b0*/  LOP3.LUT R6, R12, R18, RZ, 0x3c, !PT ;  /* 0x000000120c067212 */ /* 0x000fe200078e3cff */
[----:B------:R-:W-:Y:S01]  /*04c0*/  @!P6 VIADD R22, R22, 0x1 ;  /* 0x000000011616e836 */ /* 0x000fe20000000000 */
[----:B------:R-:W-:Y:S01]  /*04d0*/  ISETP.GE.U32.AND P3, PT, R25, R20, PT ;  /* 0x000000141900720c */ /* 0x000fe20003f66070 */
[----:B------:R-:W0:Y:S01]  /*04e0*/  F2I.FTZ.U32.TRUNC.NTZ R11, R11 ;  /* 0x0000000b000b7305 */ /* 0x000e22000021f000 */
[----:B------:R-:W-:Y:S01]  /*04f0*/  ISETP.GE.U32.AND P4, PT, R23, R10, PT ;  /* 0x0000000a1700720c */ /* 0x000fe20003f86070 */
[----:B------:R-:W-:Y:S01]  /*0500*/  IMAD R25, R27, R14, RZ ;  /* 0x0000000e1b197224 */ /* 0x000fe200078e02ff */
[----:B------:R-:W-:Y:S01]  /*0510*/  ISETP.GE.AND P2, PT, R6, RZ, PT ;  /* 0x000000ff0600720c */ /* 0x000fe20003f46270 */
[----:B------:R-:W-:Y:S01]  /*0520*/  IMAD.MOV.U32 R6, RZ, RZ, RZ ;  /* 0x000000ffff067224 */ /* 0x000fe200078e00ff */
[----:B------:R-:W-:Y:S02]  /*0530*/  ISETP.NE.AND P6, PT, R18, RZ, PT ;  /* 0x000000ff1200720c */ /* 0x000fe40003fc5270 */
[----:B-1----:R-:W-:Y:S01]  /*0540*/  IADD3 R10, PT, PT, RZ, -R9, RZ ;  /* 0x80000009ff0a7210 */ /* 0x002fe20007ffe0ff */
[----:B------:R-:W-:Y:S01]  /*0550*/  IMAD.HI.U32 R6, R7, R25, R6 ;  /* 0x0000001907067227 */ /* 0x000fe200078e0006 */
[----:B------:R-:W-:-:S03]  /*0560*/  @!P0 IADD3 R24, PT, PT, R24, 0x1, RZ ;  /* 0x0000000118188810 */ /* 0x000fc60007ffe0ff */
[----:B------:R-:W-:Y:S01]  /*0570*/  IMAD R7, R10, R15, RZ ;  /* 0x0000000f0a077224 */ /* 0x000fe200078e02ff */
[----:B------:R-:W-:Y:S01]  /*0580*/  @P3 IADD3 R24, PT, PT, R24, 0x1, RZ ;  /* 0x0000000118183810 */ /* 0x000fe20007ffe0ff */
[----:B------:R-:W-:Y:S01]  /*0590*/  @P4 VIADD R22, R22, 0x1 ;  /* 0x0000000116164836 */ /* 0x000fe20000000000 */
[----:B------:R-:W-:Y:S01]  /*05a0*/  ISETP.NE.AND P3, PT, R19, RZ, PT ;  /* 0x000000ff1300720c */ /* 0x000fe20003f65270 */
[----:B0-----:R-:W-:Y:S01]  /*05b0*/  IMAD.MOV R20, RZ, RZ, -R11 ;  /* 0x000000ffff147224 */ /* 0x001fe200078e0a0b */
[----:B------:R-:W-:Y:S01]  /*05c0*/  @!P2 IADD3 R24, PT, PT, -R24, RZ, RZ ;  /* 0x000000ff1818a210 */ /* 0x000fe20007ffe1ff */
[----:B------:R-:W-:Y:S01]  /*05d0*/  IMAD.HI.U32 R8, R9, R7, R8 ;  /* 0x0000000709087227 */ /* 0x000fe200078e0008 */
[----:B------:R-:W-:Y:S02]  /*05e0*/  @!P6 LOP3.LUT R24, RZ, R18, RZ, 0x33, !PT ;  /* 0x00000012ff18e212 */ /* 0x000fe400078e33ff */
[----:B------:R-:W-:Y:S01]  /*05f0*/  IABS R9, R19 ;  /* 0x0000001300097213 */ /* 0x000fe20000000000 */
[----:B------:R-:W-:-:S02]  /*0600*/  IMAD.MOV.U32 R10, RZ, RZ, R20 ;  /* 0x000000ffff0a7224 */ /* 0x000fc400078e0014 */
[----:B------:R-:W-:Y:S01]  /*0610*/  @!P1 IMAD.MOV R22, RZ, RZ, -R22 ;  /* 0x000000ffff169224 */ /* 0x000fe200078e0a16 */
[----:B------:R-:W-:Y:S01]  /*0620*/  @!P5 LOP3.LUT R22, RZ, R13, RZ, 0x33, !PT ;  /* 0x0000000dff16d212 */ /* 0x000fe200078e33ff */
[----:B------:R-:W-:Y:S01]  /*0630*/  IMAD R7, R10, R17, RZ ;  /* 0x000000110a077224 */ /* 0x000fe200078e02ff */
[----:B------:R-:W-:Y:S01]  /*0640*/  IADD3 R18, PT, PT, RZ, -R9, RZ ;  /* 0x80000009ff127210 */ /* 0x000fe20007ffe0ff */
[----:B------:R-:W-:Y:S01]  /*0650*/  IMAD.MOV.U32 R10, RZ, RZ, RZ ;  /* 0x000000ffff0a7224 */ /* 0x000fe200078e00ff */
[----:B------:R-:W-:Y:S02]  /*0660*/  IABS R9, R22 ;  /* 0x0000001600097213 */ /* 0x000fe40000000000 */
[----:B------:R-:W-:Y:S01]  /*0670*/  ISETP.GE.AND P6, PT, R22, RZ, PT ;  /* 0x000000ff1600720c */ /* 0x000fe20003fc6270 */
[----:B------:R-:W-:Y:S01]  /*0680*/  IMAD.HI.U32 R10, R11, R7, R10 ;  /* 0x000000070b0a7227 */ /* 0x000fe200078e000a */
[----:B------:R-:W-:Y:S02]  /*0690*/  IABS R7, R24 ;  /* 0x0000001800077213 */ /* 0x000fe40000000000 */
[----:B------:R-:W-:Y:S01]  /*06a0*/  IABS R11, R0 ;  /* 0x00000000000b7213 */ /* 0x000fe20000000000 */
[----:B------:R-:W-:Y:S01]  /*06b0*/  IMAD.HI.U32 R6, R6, R9, RZ ;  /* 0x0000000906067227 */ /* 0x000fe200078e00ff */
[----:B------:R-:W-:-:S03]  /*06c0*/  ISETP.NE.AND P5, PT, R0, RZ, PT ;  /* 0x000000ff0000720c */ /* 0x000fc60003fa5270 */
[----:B------:R-:W-:-:S04]  /*06d0*/  IMAD.HI.U32 R8, R8, R7, RZ ;  /* 0x0000000708087227 */ /* 0x000fc800078e00ff */
[----:B------:R-:W-:-:S04]  /*06e0*/  IMAD.HI.U32 R10, R10, R21, RZ ;  /* 0x000000150a0a7227 */ /* 0x000fc800078e00ff */
[----:B------:R-:W-:Y:S02]  /*06f0*/  IMAD.MOV R11, RZ, RZ, -R11 ;  /* 0x000000ffff0b7224 */ /* 0x000fe400078e0a0b */
[----:B------:R-:W-:Y:S02]  /*0700*/  IMAD.MOV R8, RZ, RZ, -R8 ;  /* 0x000000ffff087224 */ /* 0x000fe400078e0a08 */
[----:B------:R-:W-:Y:S02]  /*0710*/  IMAD R18, R10, R18, R21 ;  /* 0x000000120a127224 */ /* 0x000fe400078e0215 */
[----:B------:R-:W-:Y:S02]  /*0720*/  IMAD R9, R6, R11, R9 ;  /* 0x0000000b06097224 */ /* 0x000fe400078e0209 */
[----:B------:R-:W-:Y:S01]  /*0730*/  IMAD R6, R15, R8, R7 ;  /* 0x000000080f067224 */ /* 0x000fe200078e0207 */
[----:B------:R-:W-:Y:S01]  /*0740*/  ISETP.GT.U32.AND P2, PT, R17, R18, PT ;  /* 0x000000121100720c */ /* 0x000fe20003f44070 */
[----:B------:R-:W-:Y:S01]  /*0750*/  IMAD.MOV R22, RZ, RZ, -R22 ;  /* 0x000000ffff167224 */ /* 0x000fe200078e0a16 */
[----:B------:R-:W-:-:S02]  /*0760*/  ISETP.GT.U32.AND P0, PT, R14, R9, PT ;  /* 0x000000090e00720c */ /* 0x000fc40003f04070 */
[----:B------:R-:W-:Y:S01]  /*0770*/  ISETP.GT.U32.AND P1, PT, R15, R6, PT ;  /* 0x000000060f00720c */ /* 0x000fe20003f24070 */
[----:B------:R-:W-:Y:S01]  /*0780*/  IMAD R22, R13, R22, R12 ;  /* 0x000000160d167224 */ /* 0x000fe200078e020c */
[----:B------:R-:W-:-:S07]  /*0790*/  LOP3.LUT R7, R12, R19, RZ, 0x3c, !PT ;  /* 0x000000130c077212 */ /* 0x000fce00078e3cff */
[-C--:B------:R-:W-:Y:S02]  /*07a0*/  @!P2 IADD3 R18, PT, PT, R18, -R17.reuse, RZ ;  /* 0x800000111212a210 */ /* 0x080fe40007ffe0ff */
[----:B------:R-:W-:Y:S01]  /*07b0*/  @!P0 IMAD.IADD R9, R9, 0x1, -R14 ;  /* 0x0000000109098824 */ /* 0x000fe200078e0a0e */
[----:B------:R-:W-:Y:S01]  /*07c0*/  @!P2 IADD3 R10, PT, PT, R10, 0x1, RZ ;  /* 0x000000010a0aa810 */ /* 0x000fe20007ffe0ff */
[----:B------:R-:W-:Y:S01]  /*07d0*/  @!P1 IMAD.IADD R6, R6, 0x1, -R15 ;  /* 0x0000000106069824 */ /* 0x000fe200078e0a0f */
[----:B------:R-:W-:Y:S02]  /*07e0*/  ISETP.GE.U32.AND P4, PT, R18, R17, PT ;  /* 0x000000111200720c */ /* 0x000fe40003f86070 */
[----:B------:R-:W-:Y:S02]  /*07f0*/  ISETP.GT.U32.AND P0, PT, R14, R9, PT ;  /* 0x000000090e00720c */ /* 0x000fe40003f04070 */
[----:B------:R-:W-:Y:S02]  /*0800*/  ISETP.GT.U32.AND P2, PT, R15, R6, PT ;  /* 0x000000060f00720c */ /* 0x000fe40003f44070 */
[----:B------:R-:W-:-:S07]  /*0810*/  ISETP.GE.AND P1, PT, R7, RZ, PT ;  /* 0x000000ff0700720c */ /* 0x000fce0003f26270 */
[----:B------:R-:W-:Y:S01]  /*0820*/  @P4 VIADD R10, R10, 0x1 ;  /* 0x000000010a0a4836 */ /* 0x000fe20000000000 */
[----:B------:R-:W-:Y:S01]  /*0830*/  ISETP.GE.AND P4, PT, R24, RZ, PT ;  /* 0x000000ff1800720c */ /* 0x000fe20003f86270 */
[----:B------:R-:W-:Y:S01]  /*0840*/  @!P0 IMAD.IADD R9, R9, 0x1, -R14 ;  /* 0x0000000109098824 */ /* 0x000fe200078e0a0e */
[----:B------:R-:W-:Y:S01]  /*0850*/  ISETP.NE.AND P0, PT, R5, RZ, PT ;  /* 0x000000ff0500720c */ /* 0x000fe20003f05270 */
[----:B------:R-:W-:Y:S02]  /*0860*/  @!P2 IMAD.IADD R6, R6, 0x1, -R15 ;  /* 0x000000010606a824 */ /* 0x000fe400078e0a0f */
[----:B------:R-:W-:Y:S01]  /*0870*/  IMAD.MOV.U32 R11, RZ, RZ, R9 ;  /* 0x000000ffff0b7224 */ /* 0x000fe200078e0009 */
[----:B------:R-:W-:Y:S01]  /*0880*/  @!P1 IADD3 R10, PT, PT, -R10, RZ, RZ ;  /* 0x000000ff0a0a9210 */ /* 0x000fe20007ffe1ff */
[----:B------:R-:W-:Y:S01]  /*0890*/  IMAD.MOV.U32 R14, RZ, RZ, R6 ;  /* 0x000000ffff0e7224 */ /* 0x000fe200078e0006 */
[----:B------:R-:W-:Y:S01]  /*08a0*/  @!P3 LOP3.LUT R10, RZ, R19, RZ, 0x33, !PT ;  /* 0x00000013ff0ab212 */ /* 0x000fe200078e33ff */
[----:B------:R-:W0:Y:S01]  /*08b0*/  LDC.64 R6, c[0x0][0x390] ;  /* 0x0000e400ff067b82 */ /* 0x000e220000000a00 */
[----:B------:R-:W-:-:S02]  /*08c0*/  @!P6 IADD3 R11, PT, PT, -R11, RZ, RZ ;  /* 0x000000ff0b0be210 */ /* 0x000fc40007ffe1ff */
[----:B------:R-:W-:Y:S02]  /*08d0*/  @!P5 LOP3.LUT R11, RZ, R0, RZ, 0x33, !PT ;  /* 0x00000000ff0bd212 */ /* 0x000fe400078e33ff */
[----:B------:R-:W-:Y:S02]  /*08e0*/  @!P4 IADD3 R14, PT, PT, -R14, RZ, RZ ;  /* 0x000000ff0e0ec210 */ /* 0x000fe40007ffe1ff */
[----:B------:R-:W-:-:S05]  /*08f0*/  @!P0 LOP3.LUT R14, RZ, R5, RZ, 0x33, !PT ;  /* 0x00000005ff0e8212 */ /* 0x000fca00078e33ff */
[----:B------:R-:W-:Y:S01]  /*0900*/  IMAD R5, R10, R5, R14 ;  /* 0x000000050a057224 */ /* 0x000fe200078e020e */
[----:B---3--:R-:W-:-:S04]  /*0910*/  LEA.HI R8, R16, R16, RZ, 0x1 ;  /* 0x0000001010087211 */ /* 0x008fc800078f08ff */
[----:B------:R-:W-:Y:S02]  /*0920*/  SHF.R.S32.HI R0, RZ, 0x1, R8 ;  /* 0x00000001ff007819 */ /* 0x000fe40000011408 */
[----:B------:R-:W-:-:S03]  /*0930*/  LOP3.LUT R9, R8, 0xfffffffe, RZ, 0xc0, !PT ;  /* 0xfffffffe08097812 */ /* 0x000fc600078ec0ff */
[----:B------:R-:W-:Y:S01]  /*0940*/  IMAD R8, R11, 0x2, R0 ;  /* 0x000000020b087824 */ /* 0x000fe200078e0200 */
[----:B------:R-:W-:-:S03]  /*0950*/  IADD3 R9, PT, PT, R16, -R9, RZ ;  /* 0x8000000910097210 */ /* 0x000fc60007ffe0ff */
[----:B------:R-:W-:Y:S01]  /*0960*/  IMAD R5, R5, R2, R8 ;  /* 0x0000000205057224 */ /* 0x000fe200078e0208 */
[----:B------:R-:W-:-:S05]  /*0970*/  LEA R0, R22, R9, 0x1 ;  /* 0x0000000916007211 */ /* 0x000fca00078e08ff */
[----:B------:R-:W-:-:S04]  /*0980*/  IMAD R5, R5, R3, R0 ;  /* 0x0000000305057224 */ /* 0x000fc800078e0200 */
[----:B0-----:R-:W-:-:S05]  /*0990*/  IMAD.WIDE R6, R5, 0x4, R6 ;  /* 0x0000000405067825 */ /* 0x001fca00078e0206 */
[----:B--2---:R-:W-:Y:S01]  /*09a0*/  STG.E desc[UR4][R6.64], R4 ;  /* 0x0000000406007986 */ /* 0x004fe2000c101904 */
[----:B------:R-:W-:Y:S05]  /*09b0*/  EXIT ;  /* 0x000000000000794d */ /* 0x000fea0003800000 */
.L_x_0:
[----:B------:R-:W-:-:S00]  /*09c0*/  BRA `(.L_x_0) ;  /* 0xfffffffc00fc7947 */ /* 0x000fc0000383ffff */
[----:B------:R-:W-:-:S00]  /*09d0*/  NOP ;  /* 0x0000000000007918 */ /* 0x000fc00000000000 */
        /* <DEDUP_REMOVED lines=10> */
.L_x_2:


//--------------------- .text._Z15maxpool_forwardPKfPfPiiiii --------------------------
	.section	.text._Z15maxpool_forwardPKfPfPiiiii,"ax",@progbits
	.align	128
        .global         _Z15maxpool_forwardPKfPfPiiiii
        .type           _Z15maxpool_forwardPKfPfPiiiii,@function
        .size           _Z15maxpool_forwardPKfPfPiiiii,(.L_x_3 - _Z15maxpool_forwardPKfPfPiiiii)
        .other          _Z15maxpool_forwardPKfPfPiiiii,@"STO_CUDA_ENTRY STV_DEFAULT"
_Z15maxpool_forwardPKfPfPiiiii:
.text._Z15maxpool_forwardPKfPfPiiiii:
        /* <DEDUP_REMOVED lines=16> */
[-C--:B------:R-:W-:Y:S01]  /*0100*/  IMAD R10, R0, R13.reuse, RZ ;  /* 0x0000000d000a7224 */ /* 0x080fe200078e02ff */
[----:B------:R-:W-:Y:S01]  /*0110*/  IABS R18, R13 ;  /* 0x0000000d00127213 */ /* 0x000fe20000000000 */
[----:B------:R-:W0:Y:S01]  /*0120*/  LDCU.64 UR4, c[0x0][0x358] ;  /* 0x00006b00ff0477ac */ /* 0x000e220008000a00 */
[----:B------:R-:W-:Y:S02]  /*0130*/  IABS R14, R0 ;  /* 0x00000000000e7213 */ /* 0x000fe40000000000 */
[-C--:B------:R-:W-:Y:S01]  /*0140*/  IABS R11, R10.reuse ;  /* 0x0000000a000b7213 */ /* 0x080fe20000000000 */
[----:B------:R-:W1:Y:S01]  /*0150*/  I2F.RP R15, R18 ;  /* 0x00000012000f7306 */ /* 0x000e620000209400 */
[----:B------:R-:W-:Y:S02]  /*0160*/  IABS R12, R5 ;  /* 0x00000005000c7213 */ /* 0x000fe40000000000 */
[----:B------:R-:W-:Y:S02]  /*0170*/  IABS R22, R10 ;  /* 0x0000000a00167213 */ /* 0x000fe40000000000 */
[----:B------:R-:W-:-:S03]  /*0180*/  ISETP.NE.AND P4, PT, R13, RZ, PT ;  /* 0x000000ff0d00720c */ /* 0x000fc60003f85270 */
[----:B------:R-:W2:Y:S01]  /*0190*/  I2F.RP R16, R11 ;  /* 0x0000000b00107306 */ /* 0x000ea20000209400 */
[----:B------:R-:W-:-:S07]  /*01a0*/  IMAD.MOV R23, RZ, RZ, -R22 ;  /* 0x000000ffff177224 */ /* 0x000fce00078e0a16 */
[----:B-1----:R-:W1:Y:S08]  /*01b0*/  MUFU.RCP R15, R15 ;  /* 0x0000000f000f7308 */ /* 0x002e700000001000 */
[----:B--2---:R-:W2:Y:S08]  /*01c0*/  MUFU.RCP R16, R16 ;  /* 0x0000001000107308 */ /* 0x004eb00000001000 */
[----:B------:R-:W-:Y:S01]  /*01d0*/  I2F.RP R6, R14 ;  /* 0x0000000e00067306 */ /* 0x000fe20000209400 */
[----:B-1----:R-:W-:-:S02]  /*01e0*/  VIADD R7, R15, 0xffffffe ;  /* 0x0ffffffe0f077836 */ /* 0x002fc40000000000 */
[----:B------:R-:W-:-:S05]  /*01f0*/  IMAD R15, R10, R5, RZ ;  /* 0x000000050a0f7224 */ /* 0x000fca00078e02ff */
[----:B------:R-:W1:Y:S01]  /*0200*/  F2I.FTZ.U32.TRUNC.NTZ R7, R7 ;  /* 0x0000000700077305 */ /* 0x000e62000021f000 */
[----:B--2---:R-:W-:Y:S01]  /*0210*/  VIADD R8, R16, 0xffffffe ;  /* 0x0ffffffe10087836 */ /* 0x004fe20000000000 */
[----:B------:R-:W-:-:S06]  /*0220*/  IABS R20, R15 ;  /* 0x0000000f00147213 */ /* 0x000fcc0000000000 */
[----:B------:R2:W3:Y:S01]  /*0230*/  F2I.FTZ.U32.TRUNC.NTZ R9, R8 ;  /* 0x0000000800097305 */ /* 0x0004e2000021f000 */
[----:B-1----:R-:W-:-:S07]  /*0240*/  IADD3 R21, PT, PT, RZ, -R7, RZ ;  /* 0x80000007ff157210 */ /* 0x002fce0007ffe0ff */
[----:B------:R-:W1:Y:S01]  /*0250*/  MUFU.RCP R6, R6 ;  /* 0x0000000600067308 */ /* 0x000e620000001000 */
[----:B--2---:R-:W-:Y:S02]  /*0260*/  IMAD.MOV.U32 R8, RZ, RZ, RZ ;  /* 0x000000ffff087224 */ /* 0x004fe400078e00ff */
[----:B------:R-:W-:Y:S02]  /*0270*/  IMAD R21, R21, R18, RZ ;  /* 0x0000001215157224 */ /* 0x000fe400078e02ff */
[----:B---3--:R-:W-:-:S03]  /*0280*/  IMAD.MOV R16, RZ, RZ, -R9 ;  /* 0x000000ffff107224 */ /* 0x008fc600078e0a09 */
[----:B------:R-:W2:Y:S01]  /*0290*/  I2F.RP R19, R12 ;  /* 0x0000000c00137306 */ /* 0x000ea20000209400 */
[----:B------:R-:W-:Y:S01]  /*02a0*/  IMAD R17, R16, R11, RZ ;  /* 0x0000000b10117224 */ /* 0x000fe200078e02ff */
[----:B------:R-:W-:-:S03]  /*02b0*/  IABS R16, R4 ;  /* 0x0000000400107213 */ /* 0x000fc60000000000 */
[----:B------:R-:W-:Y:S01]  /*02c0*/  IMAD.HI.U32 R9, R9, R17, R8 ;  /* 0x0000001109097227 */ /* 0x000fe200078e0008 */
[----:B------:R-:W-:Y:S02]  /*02d0*/  IABS R8, R13 ;  /* 0x0000000d00087213 */ /* 0x000fe40000000000 */
[----:B-1----:R-:W-:Y:S01]  /*02e0*/  IADD3 R22, PT, PT, R6, 0xffffffe, RZ ;  /* 0x0ffffffe06167810 */ /* 0x002fe20007ffe0ff */
[----:B------:R-:W-:Y:S02]  /*02f0*/  IMAD.MOV.U32 R17, RZ, RZ, R20 ;  /* 0x000000ffff117224 */ /* 0x000fe400078e0014 */
[----:B------:R-:W-:Y:S02]  /*0300*/  IMAD.MOV.U32 R6, RZ, RZ, RZ ;  /* 0x000000ffff067224 */ /* 0x000fe400078e00ff */
[----:B------:R-:W-:Y:S01]  /*0310*/  IMAD.MOV R25, RZ, RZ, -R8 ;  /* 0x000000ffff197224 */ /* 0x000fe200078e0a08 */
[----:B------:R-:W1:Y:S01]  /*0320*/  I2F.RP R20, R17 ;  /* 0x0000001100147306 */ /* 0x000e620000209400 */
[----:B------:R-:W-:Y:S01]  /*0330*/  IMAD.HI.U32 R21, R7, R21, R6 ;  /* 0x0000001507157227 */ /* 0x000fe200078e0006 */
[----:B------:R-:W-:-:S03]  /*0340*/  LOP3.LUT R6, R4, R13, RZ, 0x3c, !PT ;  /* 0x0000000d04067212 */ /* 0x000fc600078e3cff */
[----:B------:R-:W-:Y:S01]  /*0350*/  IMAD.MOV.U32 R8, RZ, RZ, R23 ;  /* 0x000000ffff087224 */ /* 0x000fe200078e0017 */
[----:B------:R-:W-:Y:S01]  /*0360*/  ISETP.GE.AND P0, PT, R6, RZ, PT ;  /* 0x000000ff0600720c */ /* 0x000fe20003f06270 */
[----:B------:R-:W-:Y:S01]  /*0370*/  IMAD.HI.U32 R23, R9, R16, RZ ;  /* 0x0000001009177227 */ /* 0x000fe200078e00ff */
[----:B--2---:R-:W2:Y:S03]  /*0380*/  MUFU.RCP R19, R19 ;  /* 0x0000001300137308 */ /* 0x004ea60000001000 */
[----:B------:R-:W-:Y:S02]  /*0390*/  IMAD R8, R23, R8, R16 ;  /* 0x0000000817087224 */ /* 0x000fe400078e0210 */
[----:B------:R-:W-:-:S03]  /*03a0*/  IMAD.HI.U32 R21, R21, R16, RZ ;  /* 0x0000001015157227 */ /* 0x000fc600078e00ff */
[----:B------:R-:W-:Y:S01]  /*03b0*/  ISETP.GT.U32.AND P6, PT, R11, R8, PT ;  /* 0x000000080b00720c */ /* 0x000fe20003fc4070 */
[----:B------:R-:W-:Y:S01]  /*03c0*/  IMAD R25, R21, R25, R16 ;  /* 0x0000001915197224 */ /* 0x000fe200078e0210 */
[----:B-1----:R-:W1:Y:S01]  /*03d0*/  MUFU.RCP R20, R20 ;  /* 0x0000001400147308 */ /* 0x002e620000001000 */
[----:B------:R-:W-:-:S03]  /*03e0*/  IMAD.MOV.U32 R6, RZ, RZ, RZ ;  /* 0x000000ffff067224 */ /* 0x000fc600078e00ff */
[----:B------:R-:W-:Y:S02]  /*03f0*/  ISETP.GT.U32.AND P5, PT, R18, R25, PT ;  /* 0x000000191200720c */ /* 0x000fe40003fa4070 */
[----:B--2---:R-:W-:Y:S02]  /*0400*/  IADD3 R9, PT, PT, R19, 0xffffffe, RZ ;  /* 0x0ffffffe13097810 */ /* 0x004fe40007ffe0ff */
[----:B------:R-:W2:Y:S01]  /*0410*/  F2I.FTZ.U32.TRUNC.NTZ R7, R22 ;  /* 0x0000001600077305 */ /* 0x000ea2000021f000 */
[----:B------:R-:W-:Y:S02]  /*0420*/  LOP3.LUT R19, R4, R10, RZ, 0x3c, !PT ;  /* 0x0000000a04137212 */ /* 0x000fe400078e3cff */
[----:B------:R-:W-:Y:S01]  /*0430*/  @!P6 IMAD.IADD R8, R8, 0x1, -R11 ;  /* 0x000000010808e824 */ /* 0x000fe200078e0a0b */
[----:B------:R-:W-:Y:S02]  /*0440*/  @!P6 IADD3 R23, PT, PT, R23, 0x1, RZ ;  /* 0x000000011717e810 */ /* 0x000fe40007ffe0ff */
[----:B------:R-:W-:-:S02]  /*0450*/  ISETP.GE.AND P2, PT, R19, RZ, PT ;  /* 0x000000ff1300720c */ /* 0x000fc40003f46270 */
[----:B------:R-:W3:Y:S01]  /*0460*/  F2I.FTZ.U32.TRUNC.NTZ R9, R9 ;  /* 0x0000000900097305 */ /* 0x000ee2000021f000 */
[----:B------:R-:W-:Y:S01]  /*0470*/  @!P5 IMAD.IADD R25, R25, 0x1, -R18 ;  /* 0x000000011919d824 */ /* 0x000fe200078e0a12 */
[----:B------:R-:W-:Y:S01]  /*0480*/  ISETP.GE.U32.AND P1, PT, R8, R11, PT ;  /* 0x0000000b0800720c */ /* 0x000fe20003f26070 */
[----:B------:R-:W-:Y:S01]  /*0490*/  @!P5 VIADD R21, R21, 0x1 ;  /* 0x000000011515d836 */ /* 0x000fe20000000000 */
[----:B-1----:R-:W-:Y:S01]  /*04a0*/  IADD3 R20, PT, PT, R20, 0xffffffe, RZ ;  /* 0x0ffffffe14147810 */ /* 0x002fe20007ffe0ff */
[----:B------:R-:W-:Y:S01]  /*04b0*/  IMAD.MOV.U32 R8, RZ, RZ, RZ ;  /* 0x000000ffff087224 */ /* 0x000fe200078e00ff */
[----:B------:R-:W-:Y:S01]  /*04c0*/  ISETP.GE.U32.AND P3, PT, R25, R18, PT ;  /* 0x000000121900720c */ /* 0x000fe20003f66070 */
[----:B--2---:R-:W-:Y:S01]  /*04d0*/  IMAD.MOV R19, RZ, RZ, -R7 ;  /* 0x000000ffff137224 */ /* 0x004fe200078e0a07 */
[----:B------:R-:W-:Y:S01]  /*04e0*/  ISETP.NE.AND P5, PT, R10, RZ, PT ;  /* 0x000000ff0a00720c */ /* 0x000fe20003fa5270 */
[----:B------:R-:W1:Y:S01]  /*04f0*/  F2I.FTZ.U32.TRUNC.NTZ R11, R20 ;  /* 0x00000014000b7305 */ /* 0x000e62000021f000 */
[----:B------:R-:W-:Y:S01]  /*0500*/  IABS R22, R15 ;  /* 0x0000000f00167213 */ /* 0x000fe20000000000 */
[----:B------:R-:W-:-:S03]  /*0510*/  IMAD R19, R19, R14, RZ ;  /* 0x0000000e13137224 */ /* 0x000fc600078e02ff */
[----:B------:R-:W-:Y:S01]  /*0520*/  IADD3 R22, PT, PT, RZ, -R22, RZ ;  /* 0x80000016ff167210 */ /* 0x000fe20007ffe0ff */
[----:B---3--:R-:W-:Y:S02]  /*0530*/  IMAD.MOV R25, RZ, RZ, -R9 ;  /* 0x000000ffff197224 */ /* 0x008fe400078e0a09 */
[----:B------:R-:W-:Y:S02]  /*0540*/  @P1 VIADD R23, R23, 0x1 ;  /* 0x0000000117171836 */ /* 0x000fe40000000000 */
[----:B------:R-:W-:Y:S01]  /*0550*/  IMAD.HI.U32 R6, R7, R19, R6 ;  /* 0x0000001307067227 */ /* 0x000fe200078e0006 */
[----:B------:R-:W-:-:S03]  /*0560*/  @P3 IADD3 R21, PT, PT, R21, 0x1, RZ ;  /* 0x0000000115153810 */ /* 0x000fc60007ffe0ff */
[----:B------:R-:W-:Y:S01]  /*0570*/  IMAD R7, R25, R12, RZ ;  /* 0x0000000c19077224 */ /* 0x000fe200078e02ff */
[----:B------:R-:W-:Y:S01]  /*0580*/  @!P0 IADD3 R21, PT, PT, -R21, RZ, RZ ;  /* 0x000000ff15158210 */ /* 0x000fe20007ffe1ff */
[----:B------:R-:W-:Y:S01]  /*0590*/  @!P2 IMAD.MOV R23, RZ, RZ, -R23 ;  /* 0x000000ffff17a224 */ /* 0x000fe200078e0a17 */
[----:B------:R-:W-:Y:S01]  /*05a0*/  @!P5 LOP3.LUT R23, RZ, R10, RZ, 0x33, !PT ;  /* 0x0000000aff17d212 */ /* 0x000fe200078e33ff */
[----:B------:R-:W-:Y:S01]  /*05b0*/  IMAD.HI.U32 R8, R9, R7, R8 ;  /* 0x0000000709087227 */ /* 0x000fe200078e0008 */
[----:B------:R-:W-:Y:S02]  /*05c0*/  IABS R7, R0 ;  /* 0x0000000000077213 */ /* 0x000fe40000000000 */
[----:B------:R-:W-:Y:S01]  /*05d0*/  IABS R10, R23 ;  /* 0x00000017000a7213 */ /* 0x000fe20000000000 */
[----:B-1----:R-:W-:Y:S01]  /*05e0*/  IMAD.MOV R20, RZ, RZ, -R11 ;  /* 0x000000ffff147224 */ /* 0x002fe200078e0a0b */
[----:B------:R-:W-:Y:S01]  /*05f0*/  @!P4 LOP3.LUT R21, RZ, R13, RZ, 0x33, !PT ;  /* 0x0000000dff15c212 */ /* 0x000fe200078e33ff */
[----:B------:R-:W-:Y:S01]  /*0600*/  IMAD.MOV R18, RZ, RZ, -R7 ;  /* 0x000000ffff127224 */ /* 0x000fe200078e0a07 */
[----:B------:R-:W-:Y:S01]  /*0610*/  MOV R7, R10 ;  /* 0x0000000a00077202 */ /* 0x000fe20000000f00 */
[----:B------:R-:W-:Y:S01]  /*0620*/  IMAD R19, R20, R17, RZ ;  /* 0x0000001114137224 */ /* 0x000fe200078e02ff */
[----:B------:R-:W-:Y:S01]  /*0630*/  IABS R9, R21 ;  /* 0x0000001500097213 */ /* 0x000fe20000000000 */
[----:B------:R-:W-:-:S02]  /*0640*/  IMAD.MOV.U32 R10, RZ, RZ, RZ ;  /* 0x000000ffff0a7224 */ /* 0x000fc400078e00ff */
[----:B------:R-:W-:-:S04]  /*0650*/  IMAD.HI.U32 R8, R8, R7, RZ ;  /* 0x0000000708087227 */ /* 0x000fc800078e00ff */
[----:B------:R-:W-:-:S04]  /*0660*/  IMAD.HI.U32 R11, R11, R19, R10 ;  /* 0x000000130b0b7227 */ /* 0x000fc800078e000a */
[----:B------:R-:W-:Y:S02]  /*0670*/  IMAD.MOV.U32 R10, RZ, RZ, R18 ;  /* 0x000000ffff0a7224 */ /* 0x000fe400078e0012 */
[----:B------:R-:W-:-:S04]  /*0680*/  IMAD.HI.U32 R6, R6, R9, RZ ;  /* 0x0000000906067227 */ /* 0x000fc800078e00ff */
[----:B------:R-:W-:Y:S02]  /*0690*/  IMAD R9, R6, R10, R9 ;  /* 0x0000000a06097224 */ /* 0x000fe400078e0209 */
[----:B------:R-:W-:Y:S02]  /*06a0*/  IMAD.MOV R8, RZ, RZ, -R8 ;  /* 0x000000ffff087224 */ /* 0x000fe400078e0a08 */
[----:B------:R-:W-:Y:S01]  /*06b0*/  IMAD.MOV.U32 R6, RZ, RZ, R22 ;  /* 0x000000ffff067224 */ /* 0x000fe200078e0016 */
[----:B------:R-:W-:Y:S01]  /*06c0*/  ISETP.GT.U32.AND P0, PT, R14, R9, PT ;  /* 0x000000090e00720c */ /* 0x000fe20003f04070 */
[----:B------:R-:W-:-:S04]  /*06d0*/  IMAD.HI.U32 R11, R11, R16, RZ ;  /* 0x000000100b0b7227 */ /* 0x000fc800078e00ff */
[----:B------:R-:W-:Y:S02]  /*06e0*/  IMAD R7, R12, R8, R7 ;  /* 0x000000080c077224 */ /* 0x000fe400078e0207 */
[----:B------:R-:W-:Y:S01]  /*06f0*/  IMAD R16, R11, R6, R16 ;  /* 0x000000060b107224 */ /* 0x000fe200078e0210 */
[----:B------:R-:W-:Y:S02]  /*0700*/  LOP3.LUT R6, R4, R15, RZ, 0x3c, !PT ;  /* 0x0000000f04067212 */ /* 0x000fe400078e3cff */
[----:B------:R-:W-:Y:S02]  /*0710*/  ISETP.GT.U32.AND P1, PT, R12, R7, PT ;  /* 0x000000070c00720c */ /* 0x000fe40003f24070 */
[----:B------:R-:W-:Y:S02]  /*0720*/  ISETP.GT.U32.AND P3, PT, R17, R16, PT ;  /* 0x000000101100720c */ /* 0x000fe40003f64070 */
[----:B------:R-:W-:Y:S02]  /*0730*/  @!P0 IADD3 R9, PT, PT, R9, -R14, RZ ;  /* 0x8000000e09098210 */ /* 0x000fe40007ffe0ff */
[----:B------:R-:W-:-:S02]  /*0740*/  ISETP.GE.AND P0, PT, R6, RZ, PT ;  /* 0x000000ff0600720c */ /* 0x000fc40003f06270 */
[----:B------:R-:W-:-:S05]  /*0750*/  ISETP.GT.U32.AND P4, PT, R14, R9, PT ;  /* 0x000000090e00720c */ /* 0x000fca0003f84070 */
[----:B------:R-:W-:Y:S01]  /*0760*/  @!P1 IMAD.IADD R7, R7, 0x1, -R12 ;  /* 0x0000000107079824 */ /* 0x000fe200078e0a0c */
[----:B------:R-:W-:Y:S01]  /*0770*/  ISETP.GE.AND P1, PT, R23, RZ, PT ;  /* 0x000000ff1700720c */ /* 0x000fe20003f26270 */
[----:B------:R-:W-:Y:S02]  /*0780*/  @!P3 IMAD.IADD R16, R16, 0x1, -R17 ;  /* 0x000000011010b824 */ /* 0x000fe400078e0a11 */
[----:B------:R-:W-:Y:S01]  /*0790*/  @!P3 VIADD R11, R11, 0x1 ;  /* 0x000000010b0bb836 */ /* 0x000fe20000000000 */
[----:B------:R-:W-:Y:S02]  /*07a0*/  ISETP.GT.U32.AND P5, PT, R12, R7, PT ;  /* 0x000000070c00720c */ /* 0x000fe40003fa4070 */
[----:B------:R-:W-:Y:S02]  /*07b0*/  ISETP.GE.U32.AND P2, PT, R16, R17, PT ;  /* 0x000000111000720c */ /* 0x000fe40003f46070 */
[----:B------:R-:W-:Y:S02]  /*07c0*/  @!P4 IADD3 R9, PT, PT, R9, -R14, RZ ;  /* 0x8000000e0909c210 */ /* 0x000fe40007ffe0ff */
[----:B------:R-:W-:Y:S01]  /*07d0*/  ISETP.GE.AND P3, PT, R21, RZ, PT ;  /* 0x000000ff1500720c */ /* 0x000fe20003f66270 */
[----:B------:R-:W-:Y:S01]  /*07e0*/  IMAD.MOV R21, RZ, RZ, -R21 ;  /* 0x000000ffff157224 */ /* 0x000fe200078e0a15 */
[----:B------:R-:W-:-:S05]  /*07f0*/  ISETP.NE.AND P4, PT, R0, RZ, PT ;  /* 0x000000ff0000720c */ /* 0x000fca0003f85270 */
[----:B------:R-:W-:Y:S01]  /*0800*/  @!P5 IMAD.IADD R7, R7, 0x1, -R12 ;  /* 0x000000010707d824 */ /* 0x000fe200078e0a0c */
[----:B------:R-:W-:Y:S02]  /*0810*/  ISETP.NE.AND P5, PT, R15, RZ, PT ;  /* 0x000000ff0f00720c */ /* 0x000fe40003fa5270 */
[----:B------:R-:W-:Y:S01]  /*0820*/  @P2 IADD3 R11, PT, PT, R11, 0x1, RZ ;  /* 0x000000010b0b2810 */ /* 0x000fe20007ffe0ff */
[----:B------:R-:W-:Y:S01]  /*0830*/  IMAD.MOV.U32 R8, RZ, RZ, R7 ;  /* 0x000000ffff087224 */ /* 0x000fe200078e0007 */
[----:B------:R-:W-:Y:S01]  /*0840*/  ISETP.NE.AND P2, PT, R5, RZ, PT ;  /* 0x000000ff0500720c */ /* 0x000fe20003f45270 */
[----:B------:R-:W1:Y:S01]  /*0850*/  LDC.64 R6, c[0x0][0x380] ;  /* 0x0000e000ff067b82 */ /* 0x000e620000000a00 */
[----:B------:R-:W-:Y:S01]  /*0860*/  @!P3 IADD3 R9, PT, PT, -R9, RZ, RZ ;  /* 0x000000ff0909b210 */ /* 0x000fe20007ffe1ff */
[----:B------:R-:W-:Y:S01]  /*0870*/  @!P0 IMAD.MOV R11, RZ, RZ, -R11 ;  /* 0x000000ffff0b8224 */ /* 0x000fe200078e0a0b */
[----:B------:R-:W-:Y:S01]  /*0880*/  @!P4 LOP3.LUT R9, RZ, R0, RZ, 0x33, !PT ;  /* 0x00000000ff09c212 */ /* 0x000fe200078e33ff */
[----:B------:R-:W-:-:S02]  /*0890*/  @!P1 IMAD.MOV R8, RZ, RZ, -R8 ;  /* 0x000000ffff089224 */ /* 0x000fc400078e0a08 */
[----:B------:R-:W-:Y:S01]  /*08a0*/  IMAD R0, R13, R21, R4 ;  /* 0x000000150d007224 */ /* 0x000fe200078e0204 */
[----:B------:R-:W-:Y:S02]  /*08b0*/  SHF.L.U32 R9, R9, 0x1, RZ ;  /* 0x0000000109097819 */ /* 0x000fe400000006ff */
[----:B------:R-:W-:Y:S01]  /*08c0*/  @!P5 LOP3.LUT R11, RZ, R15, RZ, 0x33, !PT ;  /* 0x0000000fff0bd212 */ /* 0x000fe200078e33ff */
[----:B------:R-:W-:Y:S02]  /*08d0*/  IMAD.SHL.U32 R0, R0, 0x2, RZ ;  /* 0x0000000200007824 */ /* 0x000fe400078e00ff */
[----:B------:R-:W-:-:S05]  /*08e0*/  @!P2 LOP3.LUT R8, RZ, R5, RZ, 0x33, !PT ;  /* 0x00000005ff08a212 */ /* 0x000fca00078e33ff */
[----:B------:R-:W-:Y:S02]  /*08f0*/  IMAD R5, R11, R5, R8 ;  /* 0x000000050b057224 */ /* 0x000fe400078e0208 */
[----:B------:R-:W2:Y:S02]  /*0900*/  LDC.64 R10, c[0x0][0x390] ;  /* 0x0000e400ff0a7b82 */ /* 0x000ea40000000a00 */
[----:B------:R-:W-:-:S04]  /*0910*/  IMAD R5, R5, R2, R9 ;  /* 0x0000000205057224 */ /* 0x000fc800078e0209 */
[----:B------:R-:W-:Y:S02]  /*0920*/  IMAD R5, R5, R3, R0 ;  /* 0x0000000305057224 */ /* 0x000fe400078e0200 */
[----:B------:R-:W3:Y:S02]  /*0930*/  LDC.64 R8, c[0x0][0x388] ;  /* 0x0000e200ff087b82 */ /* 0x000ee40000000a00 */
[----:B-1----:R-:W-:-:S05]  /*0940*/  IMAD.WIDE R6, R5, 0x4, R6 ;  /* 0x0000000405067825 */ /* 0x002fca00078e0206 */
[----:B0-----:R-:W4:Y:S01]  /*0950*/  LDG.E R0, desc[UR4][R6.64] ;  /* 0x0000000406007981 */ /* 0x001f22000c1e1900 */
[----:B------:R-:W-:-:S03]  /*0960*/  IMAD.WIDE R2, R3, 0x4, R6 ;  /* 0x0000000403027825 */ /* 0x000fc600078e0206 */
[----:B------:R-:W5:Y:S04]  /*0970*/  LDG.E R5, desc[UR4][R6.64+0x4] ;  /* 0x0000040406057981 */ /* 0x000f68000c1e1900 */
[----:B------:R-:W2:Y:S04]  /*0980*/  LDG.E R13, desc[UR4][R2.64] ;  /* 0x00000004020d7981 */ /* 0x000ea8000c1e1900 */
[----:B------:R3:W2:Y:S02]  /*0990*/  LDG.E R12, desc[UR4][R2.64+0x4] ;  /* 0x00000404020c7981 */ /* 0x0006a4000c1e1900 */
[----:B---3--:R-:W-:Y:S01]  /*09a0*/  IMAD.WIDE R2, R4, 0x4, R8 ;  /* 0x0000000404027825 */ /* 0x008fe200078e0208 */
[----:B----4-:R-:W-:-:S04]  /*09b0*/  FMNMX R0, R0, -3.40282346638528859812e+38, !PT ;  /* 0xff7fffff00007809 */ /* 0x010fc80007800000 */
[----:B-----5:R-:W-:-:S04]  /*09c0*/  FSETP.GT.AND P0, PT, R5, R0, PT ;  /* 0x000000000500720b */ /* 0x020fc80003f04000 */
[----:B------:R-:W-:Y:S01]  /*09d0*/  FSEL R0, R5, R0, P0 ;  /* 0x0000000005007208 */ /* 0x000fe20000000000 */
[----:B--2---:R-:W-:-:S03]  /*09e0*/  IMAD.WIDE R4, R4, 0x4, R10 ;  /* 0x0000000404047825 */ /* 0x004fc600078e020a */
[----:B------:R-:W-:-:S04]  /*09f0*/  FSETP.GT.AND P1, PT, R13, R0, PT ;  /* 0x000000000d00720b */ /* 0x000fc80003f24000 */
[----:B------:R-:W-:Y:S02]  /*0a00*/  FSEL R13, R13, R0, P1 ;  /* 0x000000000d0d7208 */ /* 0x000fe40000800000 */
[----:B------:R-:W-:Y:S02]  /*0a10*/  SEL R0, RZ, 0x1, !P0 ;  /* 0x00000001ff007807 */ /* 0x000fe40004000000 */
[-C--:B------:R-:W-:Y:S02]  /*0a20*/  FSETP.GT.AND P0, PT, R12, R13.reuse, PT ;  /* 0x0000000d0c00720b */ /* 0x080fe40003f04000 */
[----:B------:R-:W-:Y:S02]  /*0a30*/  SEL R0, R0, 0x2, !P1 ;  /* 0x0000000200007807 */ /* 0x000fe40004800000 */
[----:B------:R-:W-:Y:S02]  /*0a40*/  FSEL R13, R12, R13, P0 ;  /* 0x0000000d0c0d7208 */ /* 0x000fe40000000000 */
[----:B------:R-:W-:-:S03]  /*0a50*/  SEL R7, R0, 0x3, !P0 ;  /* 0x0000000300077807 */ /* 0x000fc60004000000 */
[----:B------:R-:W-:Y:S04]  /*0a60*/  STG.E desc[UR4][R2.64], R13 ;  /* 0x0000000d02007986 */ /* 0x000fe8000c101904 */
[----:B------:R-:W-:Y:S01]  /*0a70*/  STG.E desc[UR4][R4.64], R7 ;  /* 0x0000000704007986 */ /* 0x000fe2000c101904 */
[----:B------:R-:W-:Y:S05]  /*0a80*/  EXIT ;  /* 0x000000000000794d */ /* 0x000fea0003800000 */
.L_x_1:
        /* <DEDUP_REMOVED lines=15> */
.L_x_3:


//--------------------- .nv.shared.reserved.0     --------------------------
	.section	.nv.shared.reserved.0,"aw",@nobits
	.weak		__nv_reservedSMEM_offset_0_alias
	.size		__nv_reservedSMEM_offset_0_alias, 0, 64
	.other		__nv_reservedSMEM_offset_0_alias,@"STO_CUDA_RESERVED_SHARED STV_DEFAULT"
__nv_reservedSMEM_offset_0_alias:
	.zero		0
	.zero		64


//--------------------- .nv.constant0._Z16maxpool_backwardPKfPKiPfiiii --------------------------
	.section	.nv.constant0._Z16maxpool_backwardPKfPKiPfiiii,"a",@progbits
	.sectionflags	@""
	.align	4
.nv.constant0._Z16maxpool_backwardPKfPKiPfiiii:
	.zero		936


//--------------------- .nv.constant0._Z15maxpool_forwardPKfPfPiiiii --------------------------
	.section	.nv.constant0._Z15maxpool_forwardPKfPfPiiiii,"a",@progbits
	.sectionflags	@""
	.align	4
.nv.constant0._Z15maxpool_forwardPKfPfPiiiii:
	.zero		936


//--------------------- SYMBOLS --------------------------

	.type		.nv.reservedSmem.offset0,@object
	.size		.nv.reservedSmem.offset0,0x4
